	.headerflags	@"EF_CUDA_TEXMODE_UNIFIED EF_CUDA_64BIT_ADDRESS EF_CUDA_ACCELERATORS EF_CUDA_SM90 EF_CUDA_VIRTUAL_SM(EF_CUDA_SM90)"
	.elftype	@"ET_EXEC"


//--------------------- .nv.info                  --------------------------
	.section	.nv.info,"",@"SHT_CUDA_INFO"
	.align	4


	//----- nvinfo : EIATTR_REGCOUNT
	.align		4
        /*0000*/ 	.byte	0x04, 0x2f
        /*0002*/ 	.short	(.L_1 - .L_0)
	.align		4
.L_0:
        /*0004*/ 	.word	index@(triton_poi_fused__native_batch_norm_legit_no_training_add_mul_sigmoid_19)
        /*0008*/ 	.word	0x0000000e


	//----- nvinfo : EIATTR_MIN_STACK_SIZE
	.align		4
.L_1:
        /*000c*/ 	.byte	0x04, 0x12
        /*000e*/ 	.short	(.L_3 - .L_2)
	.align		4
.L_2:
        /*0010*/ 	.word	index@(triton_poi_fused__native_batch_norm_legit_no_training_add_mul_sigmoid_19)
        /*0014*/ 	.word	0x00000000


	//----- nvinfo : EIATTR_FRAME_SIZE
	.align		4
.L_3:
        /*0018*/ 	.byte	0x04, 0x11
        /*001a*/ 	.short	(.L_5 - .L_4)
	.align		4
.L_4:
        /*001c*/ 	.word	index@(triton_poi_fused__native_batch_norm_legit_no_training_add_mul_sigmoid_19)
        /*0020*/ 	.word	0x00000000


	//----- nvinfo : EIATTR_MIN_STACK_SIZE
	.align		4
.L_5:
        /*0024*/ 	.byte	0x04, 0x12
        /*0026*/ 	.short	(.L_7 - .L_6)
	.align		4
.L_6:
        /*0028*/ 	.word	index@(triton_poi_fused__native_batch_norm_legit_no_training_add_mul_sigmoid_19)
        /*002c*/ 	.word	0x00000000
.L_7:


//--------------------- .nv.info.triton_poi_fused__native_batch_norm_legit_no_training_add_mul_sigmoid_19 --------------------------
	.section	.nv.info.triton_poi_fused__native_batch_norm_legit_no_training_add_mul_sigmoid_19,"",@"SHT_CUDA_INFO"
	.sectionflags	@""
	.align	4


	//----- nvinfo : EIATTR_CUDA_API_VERSION
	.align		4
        /*0000*/ 	.byte	0x04, 0x37
        /*0002*/ 	.short	(.L_9 - .L_8)
.L_8:
        /*0004*/ 	.word	0x0000007c


	//----- nvinfo : EIATTR_KPARAM_INFO
	.align		4
.L_9:
        /*0008*/ 	.byte	0x04, 0x17
        /*000a*/ 	.short	(.L_11 - .L_10)
.L_10:
        /*000c*/ 	.word	0x00000000
        /*0010*/ 	.short	0x0003
        /*0012*/ 	.short	0x0018
        /*0014*/ 	.byte	0x00, 0xf0, 0x11, 0x00


	//----- nvinfo : EIATTR_KPARAM_INFO
	.align		4
.L_11:
        /*0018*/ 	.byte	0x04, 0x17
        /*001a*/ 	.short	(.L_13 - .L_12)
.L_12:
        /*001c*/ 	.word	0x00000000
        /*0020*/ 	.short	0x0002
        /*0022*/ 	.short	0x0010
        /*0024*/ 	.byte	0x00, 0xf4, 0x21, 0x00


	//----- nvinfo : EIATTR_KPARAM_INFO
	.align		4
.L_13:
        /*0028*/ 	.byte	0x04, 0x17
        /*002a*/ 	.short	(.L_15 - .L_14)
.L_14:
        /*002c*/ 	.word	0x00000000
        /*0030*/ 	.short	0x0001
        /*0032*/ 	.short	0x0008
        /*0034*/ 	.byte	0x00, 0xf4, 0x21, 0x00


	//----- nvinfo : EIATTR_KPARAM_INFO
	.align		4
.L_15:
        /*0038*/ 	.byte	0x04, 0x17
        /*003a*/ 	.short	(.L_17 - .L_16)
.L_16:
        /*003c*/ 	.word	0x00000000
        /*0040*/ 	.short	0x0000
        /*0042*/ 	.short	0x0000
        /*0044*/ 	.byte	0x00, 0xf4, 0x21, 0x00


	//----- nvinfo : EIATTR_SPARSE_MMA_MASK
	.align		4
.L_17:
        /*0048*/ 	.byte	0x03, 0x50
        /*004a*/ 	.short	0x0000


	//----- nvinfo : EIATTR_MAXREG_COUNT
	.align		4
        /*004c*/ 	.byte	0x03, 0x1b
        /*004e*/ 	.short	0x00ff


	//----- nvinfo : EIATTR_EXIT_INSTR_OFFSETS
	.align		4
        /*0050*/ 	.byte	0x04, 0x1c
        /*0052*/ 	.short	(.L_19 - .L_18)


	//   ....[0]....
.L_18:
        /*0054*/ 	.word	0x00000190


	//   ....[1]....
        /*0058*/ 	.word	0x000001b0


	//----- nvinfo : EIATTR_REQNTID
	.align		4
.L_19:
        /*005c*/ 	.byte	0x04, 0x10
        /*005e*/ 	.short	(.L_21 - .L_20)
.L_20:
        /*0060*/ 	.word	0x00000080
        /*0064*/ 	.word	0x00000001
        /*0068*/ 	.word	0x00000001


	//----- nvinfo : EIATTR_CBANK_PARAM_SIZE
	.align		4
.L_21:
        /*006c*/ 	.byte	0x03, 0x19
        /*006e*/ 	.short	0x001c


	//----- nvinfo : EIATTR_PARAM_CBANK
	.align		4
        /*0070*/ 	.byte	0x04, 0x0a
        /*0072*/ 	.short	(.L_23 - .L_22)
	.align		4
.L_22:
        /*0074*/ 	.word	index@(.nv.constant0.triton_poi_fused__native_batch_norm_legit_no_training_add_mul_sigmoid_19)
        /*0078*/ 	.short	0x0210
        /*007a*/ 	.short	0x001c


	//----- nvinfo : EIATTR_SW_WAR
	.align		4
.L_23:
        /*007c*/ 	.byte	0x04, 0x36
        /*007e*/ 	.short	(.L_25 - .L_24)
.L_24:
        /*0080*/ 	.word	0x00000008
.L_25:


//--------------------- .nv.callgraph             --------------------------
	.section	.nv.callgraph,"",@"SHT_CUDA_CALLGRAPH"
	.align	4
	.sectionentsize	8
	.align		4
        /*0000*/ 	.word	0x00000000
	.align		4
        /*0004*/ 	.word	0xffffffff
	.align		4
        /*0008*/ 	.word	0x00000000
	.align		4
        /*000c*/ 	.word	0xfffffffe
	.align		4
        /*0010*/ 	.word	0x00000000
	.align		4
        /*0014*/ 	.word	0xfffffffd
	.align		4
        /*0018*/ 	.word	0x00000000
	.align		4
        /*001c*/ 	.word	0xfffffffc


//--------------------- .text.triton_poi_fused__native_batch_norm_legit_no_training_add_mul_sigmoid_19 --------------------------
	.section	.text.triton_poi_fused__native_batch_norm_legit_no_training_add_mul_sigmoid_19,"ax",@progbits
	.align	128
        .global         triton_poi_fused__native_batch_norm_legit_no_training_add_mul_sigmoid_19
        .type           triton_poi_fused__native_batch_norm_legit_no_training_add_mul_sigmoid_19,@function
        .size           triton_poi_fused__native_batch_norm_legit_no_training_add_mul_sigmoid_19,(.L_x_1 - triton_poi_fused__native_batch_norm_legit_no_training_add_mul_sigmoid_19)
        .other          triton_poi_fused__native_batch_norm_legit_no_training_add_mul_sigmoid_19,@"STO_CUDA_ENTRY STV_DEFAULT"
triton_poi_fused__native_batch_norm_legit_no_training_add_mul_sigmoid_19:
.text.triton_poi_fused__native_batch_norm_legit_no_training_add_mul_sigmoid_19:
[----:B------:R-:W0:Y:S02]  /*0000*/  LDC R1, c[0x0][0x28] ;  /* 0x00000a00ff017b82 */ /* 0x000e240000000800 */
[----:B------:R-:W1:Y:S01]  /*0010*/  S2R R0, SR_TID.X ;  /* 0x0000000000007919 */ /* 0x000e620000002100 */
[----:B------:R-:W2:Y:S01]  /*0020*/  LDC.64 R2, c[0x0][0x210] ;  /* 0x00008400ff027b82 */ /* 0x000ea20000000a00 */
[----:B------:R-:W-:Y:S01]  /*0030*/  ULDC.64 UR4, c[0x0][0x208] ;  /* 0x0000820000047ab9 */ /* 0x000fe20000000a00 */
[----:B------:R-:W3:Y:S06]  /*0040*/  S2R R9, SR_CTAID.X ;  /* 0x0000000000097919 */ /* 0x000eec0000002500 */
[----:B------:R-:W4:Y:S08]  /*0050*/  LDC.64 R6, c[0x0][0x220] ;  /* 0x00008800ff067b82 */ /* 0x000f300000000a00 */
[----:B------:R-:W5:Y:S01]  /*0060*/  LDC.64 R4, c[0x0][0x218] ;  /* 0x00008600ff047b82 */ /* 0x000f620000000a00 */
[----:B-1----:R-:W-:-:S04]  /*0070*/  LOP3.LUT R0, R0, 0x7f, RZ, 0xc0, !PT ;  /* 0x0000007f00007812 */ /* 0x002fc800078ec0ff */
[----:B---3--:R-:W-:-:S04]  /*0080*/  LEA R9, R9, R0, 0x7 ;  /* 0x0000000009097211 */ /* 0x008fc800078e38ff */
[C---:B------:R-:W-:Y:S01]  /*0090*/  ISETP.GE.AND P0, PT, R9.reuse, 0xa00, PT ;  /* 0x00000a000900780c */ /* 0x040fe20003f06270 */
[----:B------:R-:W-:-:S04]  /*00a0*/  IMAD.HI R0, R9, 0x66666667, RZ ;  /* 0x6666666709007827 */ /* 0x000fc800078e02ff */
[----:B--2---:R-:W-:Y:S01]  /*00b0*/  IMAD.WIDE R2, R9, 0x4, R2 ;  /* 0x0000000409027825 */ /* 0x004fe200078e0202 */
[----:B------:R-:W-:-:S03]  /*00c0*/  SHF.R.U32.HI R11, RZ, 0x1f, R0 ;  /* 0x0000001fff0b7819 */ /* 0x000fc60000011600 */
[----:B----4-:R-:W-:Y:S01]  /*00d0*/  IMAD.WIDE R6, R9, 0x4, R6 ;  /* 0x0000000409067825 */ /* 0x010fe200078e0206 */
[CC--:B------:R-:W-:Y:S02]  /*00e0*/  LEA.HI.SX32 R8, R0.reuse, R11.reuse, 0x1c ;  /* 0x0000000b00087211 */ /* 0x0c0fe400078fe2ff */
[----:B------:R-:W-:Y:S01]  /*00f0*/  LEA.HI.SX32 R11, R0, R11, 0x18 ;  /* 0x0000000b000b7211 */ /* 0x000fe200078fc2ff */
[----:B------:R-:W-:Y:S02]  /*0100*/  HFMA2.MMA R0, -RZ, RZ, 0, 0 ;  /* 0x00000000ff007435 */ /* 0x000fe400000001ff */
[----:B------:R-:W-:-:S04]  /*0110*/  IMAD R8, R8, -0x28, R9 ;  /* 0xffffffd808087824 */ /* 0x000fc800078e0209 */
[----:B------:R-:W-:Y:S01]  /*0120*/  IMAD R11, R11, 0x28, R8 ;  /* 0x000000280b0b7824 */ /* 0x000fe200078e0208 */
[----:B------:R-:W-:-:S03]  /*0130*/  CS2R R8, SRZ ;  /* 0x0000000000087805 */ /* 0x000fc6000001ff00 */
[----:B-----5:R-:W-:Y:S01]  /*0140*/  IMAD.WIDE R4, R11, 0x4, R4 ;  /* 0x000000040b047825 */ /* 0x020fe200078e0204 */
[----:B------:R-:W2:Y:S04]  /*0150*/  @!P0 LDG.E R0, desc[UR4][R2.64] ;  /* 0x0000000402008981 */ /* 0x000ea8000c1e1900 */
[----:B------:R-:W2:Y:S04]  /*0160*/  @!P0 LDG.E R8, desc[UR4][R6.64] ;  /* 0x0000000406088981 */ /* 0x000ea8000c1e1900 */
[----:B------:R-:W2:Y:S02]  /*0170*/  @!P0 LDG.E.EL R9, desc[UR4][R4.64] ;  /* 0x0000000404098981 */ /* 0x000ea4000c2e1900 */
[----:B--2---:R-:W-:Y:S01]  /*0180*/  FFMA R9, R9, R0, R8 ;  /* 0x0000000009097223 */ /* 0x004fe20000000008 */
[----:B------:R-:W-:Y:S06]  /*0190*/  @P0 EXIT ;  /* 0x000000000000094d */ /* 0x000fec0003800000 */
[----:B------:R-:W-:Y:S01]  /*01a0*/  STG.E desc[UR4][R2.64], R9 ;  /* 0x0000000902007986 */ /* 0x000fe2000c101904 */
[----:B------:R-:W-:Y:S05]  /*01b0*/  EXIT ;  /* 0x000000000000794d */ /* 0x000fea0003800000 */
.L_x_0:
[----:B------:R-:W-:-:S00]  /*01c0*/  BRA `(.L_x_0) ;  /* 0xfffffffc00fc7947 */ /* 0x000fc0000383ffff */
[----:B------:R-:W-:-:S00]  /*01d0*/  NOP ;  /* 0x0000000000007918 */ /* 0x000fc00000000000 */
        /* <DEDUP_REMOVED lines=10> */
.L_x_1:


//--------------------- .nv.constant0.triton_poi_fused__native_batch_norm_legit_no_training_add_mul_sigmoid_19 --------------------------
	.section	.nv.constant0.triton_poi_fused__native_batch_norm_legit_no_training_add_mul_sigmoid_19,"a",@progbits
	.sectionflags	@""
	.align	4
.nv.constant0.triton_poi_fused__native_batch_norm_legit_no_training_add_mul_sigmoid_19:
	.zero		556
